//
// Generated by NVIDIA NVVM Compiler
//
// Compiler Build ID: CL-36424714
// Cuda compilation tools, release 13.0, V13.0.88
// Based on NVVM 20.0.0
//

.version 9.0
.target sm_100
.address_size 64

	// .globl	_Z8square_1PiS_

.visible .entry _Z8square_1PiS_(
	.param .u64 .ptr .align 1 _Z8square_1PiS__param_0,
	.param .u64 .ptr .align 1 _Z8square_1PiS__param_1
)
{
	.reg .b32 	%r<4>;
	.reg .b64 	%rd<8>;

	ld.param.u64 	%rd1, [_Z8square_1PiS__param_0];
	ld.param.u64 	%rd2, [_Z8square_1PiS__param_1];
	cvta.to.global.u64 	%rd3, %rd2;
	cvta.to.global.u64 	%rd4, %rd1;
	mov.u32 	%r1, %tid.x;
	mul.wide.u32 	%rd5, %r1, 4;
	add.s64 	%rd6, %rd4, %rd5;
	ld.global.u32 	%r2, [%rd6];
	mul.lo.s32 	%r3, %r2, %r2;
	add.s64 	%rd7, %rd3, %rd5;
	st.global.u32 	[%rd7], %r3;
	ret;

}
	// .globl	_Z11SumOfSquarePiS_Pl
.visible .entry _Z11SumOfSquarePiS_Pl(
	.param .u64 .ptr .align 1 _Z11SumOfSquarePiS_Pl_param_0,
	.param .u64 .ptr .align 1 _Z11SumOfSquarePiS_Pl_param_1,
	.param .u64 .ptr .align 1 _Z11SumOfSquarePiS_Pl_param_2
)
{
	.reg .pred 	%p<4>;
	.reg .b32 	%r<26>;
	.reg .b64 	%rd<22>;

	ld.param.u64 	%rd6, [_Z11SumOfSquarePiS_Pl_param_0];
	ld.param.u64 	%rd7, [_Z11SumOfSquarePiS_Pl_param_1];
	ld.param.u64 	%rd8, [_Z11SumOfSquarePiS_Pl_param_2];
	mov.u32 	%r1, %tid.x;
	setp.ne.s32 	%p1, %r1, 0;
	@%p1 bra 	$L__BB1_2;
	// begin inline asm
	mov.u64 	%rd20, %clock64;
	// end inline asm
$L__BB1_2:
	mul.wide.u32 	%rd11, %r1, 4000;
	cvta.to.global.u64 	%rd12, %rd6;
	add.s64 	%rd13, %rd11, %rd12;
	add.s64 	%rd21, %rd13, 16;
	mov.b32 	%r24, 0;
	mov.u32 	%r25, %r24;
$L__BB1_3:
	ld.global.u32 	%r7, [%rd21+-16];
	mad.lo.s32 	%r8, %r7, %r7, %r25;
	ld.global.u32 	%r9, [%rd21+-12];
	mad.lo.s32 	%r10, %r9, %r9, %r8;
	ld.global.u32 	%r11, [%rd21+-8];
	mad.lo.s32 	%r12, %r11, %r11, %r10;
	ld.global.u32 	%r13, [%rd21+-4];
	mad.lo.s32 	%r14, %r13, %r13, %r12;
	ld.global.u32 	%r15, [%rd21];
	mad.lo.s32 	%r16, %r15, %r15, %r14;
	ld.global.u32 	%r17, [%rd21+4];
	mad.lo.s32 	%r18, %r17, %r17, %r16;
	ld.global.u32 	%r19, [%rd21+8];
	mad.lo.s32 	%r20, %r19, %r19, %r18;
	ld.global.u32 	%r21, [%rd21+12];
	mad.lo.s32 	%r25, %r21, %r21, %r20;
	add.s32 	%r24, %r24, 8;
	add.s64 	%rd21, %rd21, 32;
	setp.ne.s32 	%p2, %r24, 1000;
	@%p2 bra 	$L__BB1_3;
	setp.ne.s32 	%p3, %r1, 0;
	cvta.to.global.u64 	%rd14, %rd7;
	mul.wide.u32 	%rd15, %r1, 4;
	add.s64 	%rd16, %rd14, %rd15;
	ld.global.u32 	%r22, [%rd16];
	add.s32 	%r23, %r22, %r25;
	st.global.u32 	[%rd16], %r23;
	@%p3 bra 	$L__BB1_6;
	// begin inline asm
	mov.u64 	%rd17, %clock64;
	// end inline asm
	sub.s64 	%rd18, %rd17, %rd20;
	cvta.to.global.u64 	%rd19, %rd8;
	st.global.u64 	[%rd19], %rd18;
$L__BB1_6:
	ret;

}


// ===== COMPILED SASS (sm_100) =====

	.target	sm_100

	.elftype	@"ET_EXEC"


//--------------------- .note.nv.tkinfo           --------------------------
	.section	.note.nv.tkinfo,"",@"SHT_NOTE"
	.sectionflags	@"SHF_NOTE_NV_TKINFO"
	.tkinfo
        /*0018*/ 	.word	0x00000002
        /*0030*/ 	.string	""
        /*0030*/ 	.string	"ptxas"
        /*0030*/ 	.string	"Cuda compilation tools, release 13.0, V13.0.88"
        /*0030*/ 	.string	"Build cuda_13.0.r13.0/compiler.36424714_0"
        /*0030*/ 	.string	"-arch sm_100 -m 64 "



//--------------------- .note.nv.cuinfo           --------------------------
	.section	.note.nv.cuinfo,"",@"SHT_NOTE"
	.sectionflags	@"SHF_NOTE_NV_CUINFO"
        /*0018*/ 	.short	0x0002
        /*001a*/ 	.short	0x0064
        /*001c*/ 	.short	0x0082
	.zero		2


//--------------------- .nv.info                  --------------------------
	.section	.nv.info,"",@"SHT_CUDA_INFO"
	.align	4


	//----- nvinfo : EIATTR_REGCOUNT
	.align		4
        /*0000*/ 	.byte	0x04, 0x2f
        /*0002*/ 	.short	(.L_1 - .L_0)
	.align		4
.L_0:
        /*0004*/ 	.word	index@(_Z8square_1PiS_)
        /*0008*/ 	.word	0x0000000a


	//----- nvinfo : EIATTR_FRAME_SIZE
	.align		4
.L_1:
        /*000c*/ 	.byte	0x04, 0x11
        /*000e*/ 	.short	(.L_3 - .L_2)
	.align		4
.L_2:
        /*0010*/ 	.word	index@(_Z8square_1PiS_)
        /*0014*/ 	.word	0x00000000


	//----- nvinfo : EIATTR_REGCOUNT
	.align		4
.L_3:
        /*0018*/ 	.byte	0x04, 0x2f
        /*001a*/ 	.short	(.L_5 - .L_4)
	.align		4
.L_4:
        /*001c*/ 	.word	index@(_Z11SumOfSquarePiS_Pl)
        /*0020*/ 	.word	0x0000001e


	//----- nvinfo : EIATTR_FRAME_SIZE
	.align		4
.L_5:
        /*0024*/ 	.byte	0x04, 0x11
        /*0026*/ 	.short	(.L_7 - .L_6)
	.align		4
.L_6:
        /*0028*/ 	.word	index@(_Z11SumOfSquarePiS_Pl)
        /*002c*/ 	.word	0x00000000


	//----- nvinfo : EIATTR_MIN_STACK_SIZE
	.align		4
.L_7:
        /*0030*/ 	.byte	0x04, 0x12
        /*0032*/ 	.short	(.L_9 - .L_8)
	.align		4
.L_8:
        /*0034*/ 	.word	index@(_Z11SumOfSquarePiS_Pl)
        /*0038*/ 	.word	0x00000000


	//----- nvinfo : EIATTR_MIN_STACK_SIZE
	.align		4
.L_9:
        /*003c*/ 	.byte	0x04, 0x12
        /*003e*/ 	.short	(.L_11 - .L_10)
	.align		4
.L_10:
        /*0040*/ 	.word	index@(_Z8square_1PiS_)
        /*0044*/ 	.word	0x00000000
.L_11:


//--------------------- .nv.compat                --------------------------
	.section	.nv.compat,"",@"SHT_CUDA_COMPAT_INFO"
	.align	4
        /*0000*/ 	.byte	0x02, 0x09, 0x00, 0x00, 0x02, 0x02, 0x01, 0x00, 0x02, 0x05, 0x05, 0x00, 0x03, 0x07, 0x01, 0x01
        /*0010*/ 	.byte	0x02, 0x03, 0x00, 0x00, 0x02, 0x06, 0x01, 0x00, 0x04, 0x0b, 0x08, 0x00, 0x09, 0x00, 0x00, 0x00
        /*0020*/ 	.byte	0x00, 0x00, 0x00, 0x00


//--------------------- .nv.info._Z11SumOfSquarePiS_Pl --------------------------
	.section	.nv.info._Z11SumOfSquarePiS_Pl,"",@"SHT_CUDA_INFO"
	.sectionflags	@""
	.align	4


	//----- nvinfo : EIATTR_CUDA_API_VERSION
	.align		4
        /*0000*/ 	.byte	0x04, 0x37
        /*0002*/ 	.short	(.L_13 - .L_12)
.L_12:
        /*0004*/ 	.word	0x00000082


	//----- nvinfo : EIATTR_KPARAM_INFO
	.align		4
.L_13:
        /*0008*/ 	.byte	0x04, 0x17
        /*000a*/ 	.short	(.L_15 - .L_14)
.L_14:
        /*000c*/ 	.word	0x00000000
        /*0010*/ 	.short	0x0002
        /*0012*/ 	.short	0x0010
        /*0014*/ 	.byte	0x00, 0xf5, 0x21, 0x00


	//----- nvinfo : EIATTR_KPARAM_INFO
	.align		4
.L_15:
        /*0018*/ 	.byte	0x04, 0x17
        /*001a*/ 	.short	(.L_17 - .L_16)
.L_16:
        /*001c*/ 	.word	0x00000000
        /*0020*/ 	.short	0x0001
        /*0022*/ 	.short	0x0008
        /*0024*/ 	.byte	0x00, 0xf5, 0x21, 0x00


	//----- nvinfo : EIATTR_KPARAM_INFO
	.align		4
.L_17:
        /*0028*/ 	.byte	0x04, 0x17
        /*002a*/ 	.short	(.L_19 - .L_18)
.L_18:
        /*002c*/ 	.word	0x00000000
        /*0030*/ 	.short	0x0000
        /*0032*/ 	.short	0x0000
        /*0034*/ 	.byte	0x00, 0xf5, 0x21, 0x00


	//----- nvinfo : EIATTR_SPARSE_MMA_MASK
	.align		4
.L_19:
        /*0038*/ 	.byte	0x03, 0x50
        /*003a*/ 	.short	0x0000


	//----- nvinfo : EIATTR_MAXREG_COUNT
	.align		4
        /*003c*/ 	.byte	0x03, 0x1b
        /*003e*/ 	.short	0x00ff


	//----- nvinfo : EIATTR_MERCURY_ISA_VERSION
	.align		4
        /*0040*/ 	.byte	0x03, 0x5f
        /*0042*/ 	.short	0x0101


	//----- nvinfo : EIATTR_VRC_CTA_INIT_COUNT
	.align		4
        /*0044*/ 	.byte	0x02, 0x4a
	.zero		1
	.zero		1


	//----- nvinfo : EIATTR_EXIT_INSTR_OFFSETS
	.align		4
        /*0048*/ 	.byte	0x04, 0x1c
        /*004a*/ 	.short	(.L_21 - .L_20)


	//   ....[0]....
.L_20:
        /*004c*/ 	.word	0x00000e40


	//   ....[1]....
        /*0050*/ 	.word	0x00000ea0


	//----- nvinfo : EIATTR_CBANK_PARAM_SIZE
	.align		4
.L_21:
        /*0054*/ 	.byte	0x03, 0x19
        /*0056*/ 	.short	0x0018


	//----- nvinfo : EIATTR_PARAM_CBANK
	.align		4
        /*0058*/ 	.byte	0x04, 0x0a
        /*005a*/ 	.short	(.L_23 - .L_22)
	.align		4
.L_22:
        /*005c*/ 	.word	index@(.nv.constant0._Z11SumOfSquarePiS_Pl)
        /*0060*/ 	.short	0x0380
        /*0062*/ 	.short	0x0018


	//----- nvinfo : EIATTR_SW_WAR
	.align		4
.L_23:
        /*0064*/ 	.byte	0x04, 0x36
        /*0066*/ 	.short	(.L_25 - .L_24)
.L_24:
        /*0068*/ 	.word	0x00000008
.L_25:


//--------------------- .nv.info._Z8square_1PiS_  --------------------------
	.section	.nv.info._Z8square_1PiS_,"",@"SHT_CUDA_INFO"
	.sectionflags	@""
	.align	4


	//----- nvinfo : EIATTR_CUDA_API_VERSION
	.align		4
        /*0000*/ 	.byte	0x04, 0x37
        /*0002*/ 	.short	(.L_27 - .L_26)
.L_26:
        /*0004*/ 	.word	0x00000082


	//----- nvinfo : EIATTR_KPARAM_INFO
	.align		4
.L_27:
        /*0008*/ 	.byte	0x04, 0x17
        /*000a*/ 	.short	(.L_29 - .L_28)
.L_28:
        /*000c*/ 	.word	0x00000000
        /*0010*/ 	.short	0x0001
        /*0012*/ 	.short	0x0008
        /*0014*/ 	.byte	0x00, 0xf5, 0x21, 0x00


	//----- nvinfo : EIATTR_KPARAM_INFO
	.align		4
.L_29:
        /*0018*/ 	.byte	0x04, 0x17
        /*001a*/ 	.short	(.L_31 - .L_30)
.L_30:
        /*001c*/ 	.word	0x00000000
        /*0020*/ 	.short	0x0000
        /*0022*/ 	.short	0x0000
        /*0024*/ 	.byte	0x00, 0xf5, 0x21, 0x00


	//----- nvinfo : EIATTR_SPARSE_MMA_MASK
	.align		4
.L_31:
        /*0028*/ 	.byte	0x03, 0x50
        /*002a*/ 	.short	0x0000


	//----- nvinfo : EIATTR_MAXREG_COUNT
	.align		4
        /*002c*/ 	.byte	0x03, 0x1b
        /*002e*/ 	.short	0x00ff


	//----- nvinfo : EIATTR_MERCURY_ISA_VERSION
	.align		4
        /*0030*/ 	.byte	0x03, 0x5f
        /*0032*/ 	.short	0x0101


	//----- nvinfo : EIATTR_VRC_CTA_INIT_COUNT
	.align		4
        /*0034*/ 	.byte	0x02, 0x4a
	.zero		1
	.zero		1


	//----- nvinfo : EIATTR_EXIT_INSTR_OFFSETS
	.align		4
        /*0038*/ 	.byte	0x04, 0x1c
        /*003a*/ 	.short	(.L_33 - .L_32)


	//   ....[0]....
.L_32:
        /*003c*/ 	.word	0x000000a0


	//----- nvinfo : EIATTR_CBANK_PARAM_SIZE
	.align		4
.L_33:
        /*0040*/ 	.byte	0x03, 0x19
        /*0042*/ 	.short	0x0010


	//----- nvinfo : EIATTR_PARAM_CBANK
	.align		4
        /*0044*/ 	.byte	0x04, 0x0a
        /*0046*/ 	.short	(.L_35 - .L_34)
	.align		4
.L_34:
        /*0048*/ 	.word	index@(.nv.constant0._Z8square_1PiS_)
        /*004c*/ 	.short	0x0380
        /*004e*/ 	.short	0x0010


	//----- nvinfo : EIATTR_SW_WAR
	.align		4
.L_35:
        /*0050*/ 	.byte	0x04, 0x36
        /*0052*/ 	.short	(.L_37 - .L_36)
.L_36:
        /*0054*/ 	.word	0x00000008
.L_37:


//--------------------- .nv.callgraph             --------------------------
	.section	.nv.callgraph,"",@"SHT_CUDA_CALLGRAPH"
	.align	4
	.sectionentsize	8
	.align		4
        /*0000*/ 	.word	0x00000000
	.align		4
        /*0004*/ 	.word	0xffffffff
	.align		4
        /*0008*/ 	.word	0x00000000
	.align		4
        /*000c*/ 	.word	0xfffffffe
	.align		4
        /*0010*/ 	.word	0x00000000
	.align		4
        /*0014*/ 	.word	0xfffffffd
	.align		4
        /*0018*/ 	.word	0x00000000
	.align		4
        /*001c*/ 	.word	0xfffffffc


//--------------------- .text._Z11SumOfSquarePiS_Pl --------------------------
	.section	.text._Z11SumOfSquarePiS_Pl,"ax",@progbits
	.align	128
        .global         _Z11SumOfSquarePiS_Pl
        .type           _Z11SumOfSquarePiS_Pl,@function
        .size           _Z11SumOfSquarePiS_Pl,(.L_x_3 - _Z11SumOfSquarePiS_Pl)
        .other          _Z11SumOfSquarePiS_Pl,@"STO_CUDA_ENTRY STV_DEFAULT"
_Z11SumOfSquarePiS_Pl:
.text._Z11SumOfSquarePiS_Pl:
[----:B------:R-:W-:Y:S01]  /*0000*/  LDC R1, c[0x0][0x37c] ;  /* 0x0000df00ff017b82 */ /* 0x000fe20000000800 */
[----:B------:R-:W0:Y:S01]  /*0010*/  S2R R0, SR_TID.X ;  /* 0x0000000000007919 */ /* 0x000e220000002100 */
[----:B------:R-:W1:Y:S01]  /*0020*/  LDCU.64 UR6, c[0x0][0x358] ;  /* 0x00006b00ff0677ac */ /* 0x000e620008000a00 */
[----:B0-----:R-:W-:-:S13]  /*0030*/  ISETP.NE.AND P0, PT, R0, RZ, PT ;  /* 0x000000ff0000720c */ /* 0x001fda0003f05270 */
[----:B------:R-:W-:Y:S01]  /*0040*/  @!P0 CS2R R2, SR_CLOCKLO ;  /* 0x0000000000028805 */ /* 0x000fe20000015000 */
[----:B------:R-:W0:Y:S02]  /*0050*/  LDC.64 R4, c[0x0][0x380] ;  /* 0x0000e000ff047b82 */ /* 0x000e240000000a00 */
[----:B0-----:R-:W-:-:S05]  /*0060*/  IMAD.WIDE.U32 R4, R0, 0xfa0, R4 ;  /* 0x00000fa000047825 */ /* 0x001fca00078e0004 */
[----:B-1----:R-:W2:Y:S04]  /*0070*/  LDG.E R7, desc[UR6][R4.64] ;  /* 0x0000000604077981 */ /* 0x002ea8000c1e1900 */
[----:B------:R-:W3:Y:S04]  /*0080*/  LDG.E R19, desc[UR6][R4.64+0x4] ;  /* 0x0000040604137981 */ /* 0x000ee8000c1e1900 */
[----:B------:R-:W4:Y:S04]  /*0090*/  LDG.E R27, desc[UR6][R4.64+0x8] ;  /* 0x00000806041b7981 */ /* 0x000f28000c1e1900 */
[----:B------:R-:W5:Y:S04]  /*00a0*/  LDG.E R17, desc[UR6][R4.64+0xc] ;  /* 0x00000c0604117981 */ /* 0x000f68000c1e1900 */
        /* <DEDUP_REMOVED lines=15> */
[----:B------:R-:W5:Y:S01]  /*01a0*/  LDG.E R6, desc[UR6][R4.64+0x4c] ;  /* 0x00004c0604067981 */ /* 0x000f62000c1e1900 */
[----:B--2---:R-:W-:-:S03]  /*01b0*/  IMAD R18, R7, R7, RZ ;  /* 0x0000000707127224 */ /* 0x004fc600078e02ff */
[----:B------:R-:W2:Y:S01]  /*01c0*/  LDG.E R7, desc[UR6][R4.64+0x50] ;  /* 0x0000500604077981 */ /* 0x000ea2000c1e1900 */
[----:B---3--:R-:W-:-:S03]  /*01d0*/  IMAD R18, R19, R19, R18 ;  /* 0x0000001313127224 */ /* 0x008fc600078e0212 */
[----:B------:R-:W3:Y:S01]  /*01e0*/  LDG.E R19, desc[UR6][R4.64+0x54] ;  /* 0x0000540604137981 */ /* 0x000ee2000c1e1900 */
[----:B----4-:R-:W-:-:S03]  /*01f0*/  IMAD R26, R27, R27, R18 ;  /* 0x0000001b1b1a7224 */ /* 0x010fc600078e0212 */
[----:B------:R-:W4:Y:S01]  /*0200*/  LDG.E R18, desc[UR6][R4.64+0x58] ;  /* 0x0000580604127981 */ /* 0x000f22000c1e1900 */
[----:B-----5:R-:W-:-:S03]  /*0210*/  IMAD R27, R17, R17, R26 ;  /* 0x00000011111b7224 */ /* 0x020fc600078e021a */
[----:B------:R-:W5:Y:S01]  /*0220*/  LDG.E R17, desc[UR6][R4.64+0x5c] ;  /* 0x00005c0604117981 */ /* 0x000f62000c1e1900 */
[----:B------:R-:W-:-:S03]  /*0230*/  IMAD R26, R16, R16, R27 ;  /* 0x00000010101a7224 */ /* 0x000fc600078e021b */
        /* <DEDUP_REMOVED lines=30> */
[----:B------:R0:W5:Y:S01]  /*0420*/  LDG.E R6, desc[UR6][R4.64+0x9c] ;  /* 0x00009c0604067981 */ /* 0x000162000c1e1900 */
[----:B------:R-:W-:Y:S01]  /*0430*/  UMOV UR4, 0x28 ;  /* 0x0000002800047882 */ /* 0x000fe20000000000 */
[----:B0-----:R-:W-:-:S04]  /*0440*/  IADD3 R4, P1, PT, R4, 0xb0, RZ ;  /* 0x000000b004047810 */ /* 0x001fc80007f3e0ff */
[----:B------:R-:W-:Y:S01]  /*0450*/  IADD3.X R5, PT, PT, RZ, R5, RZ, P1, !PT ;  /* 0x00000005ff057210 */ /* 0x000fe20000ffe4ff */
[----:B--2---:R-:W-:-:S04]  /*0460*/  IMAD R26, R7, R7, R26 ;  /* 0x00000007071a7224 */ /* 0x004fc800078e021a */
[----:B---3--:R-:W-:-:S04]  /*0470*/  IMAD R19, R19, R19, R26 ;  /* 0x0000001313137224 */ /* 0x008fc800078e021a */
[----:B----4-:R-:W-:-:S04]  /*0480*/  IMAD R18, R18, R18, R19 ;  /* 0x0000001212127224 */ /* 0x010fc800078e0213 */
[----:B-----5:R-:W-:-:S04]  /*0490*/  IMAD R17, R17, R17, R18 ;  /* 0x0000001111117224 */ /* 0x020fc800078e0212 */
[----:B------:R-:W-:-:S04]  /*04a0*/  IMAD R16, R16, R16, R17 ;  /* 0x0000001010107224 */ /* 0x000fc800078e0211 */
        /* <DEDUP_REMOVED lines=14> */
[----:B------:R-:W-:-:S07]  /*0590*/  IMAD R6, R6, R6, R9 ;  /* 0x0000000606067224 */ /* 0x000fce00078e0209 */
.L_x_0:
[----:B------:R-:W2:Y:S04]  /*05a0*/  LDG.E R21, desc[UR6][R4.64+-0x10] ;  /* 0xfffff00604157981 */ /* 0x000ea8000c1e1900 */
        /* <DEDUP_REMOVED lines=19> */
[----:B--2---:R-:W-:-:S03]  /*06e0*/  IMAD R21, R21, R21, R6 ;  /* 0x0000001515157224 */ /* 0x004fc600078e0206 */
        /* <DEDUP_REMOVED lines=86> */
[----:B------:R0:W5:Y:S01]  /*0c50*/  LDG.E R23, desc[UR6][R4.64+0xec] ;  /* 0x0000ec0604177981 */ /* 0x000162000c1e1900 */
[----:B------:R-:W-:Y:S01]  /*0c60*/  UIADD3 UR4, UPT, UPT, UR4, 0x40, URZ ;  /* 0x0000004004047890 */ /* 0x000fe2000fffe0ff */
[----:B------:R-:W-:-:S03]  /*0c70*/  IMAD R25, R25, R25, R26 ;  /* 0x0000001919197224 */ /* 0x000fc600078e021a */
[----:B------:R-:W-:Y:S01]  /*0c80*/  UISETP.NE.AND UP0, UPT, UR4, 0x3e8, UPT ;  /* 0x000003e80400788c */ /* 0x000fe2000bf05270 */
[----:B------:R-:W-:-:S04]  /*0c90*/  IMAD R25, R24, R24, R25 ;  /* 0x0000001818197224 */ /* 0x000fc800078e0219 */
[----:B------:R-:W-:Y:S01]  /*0ca0*/  IMAD R20, R20, R20, R25 ;  /* 0x0000001414147224 */ /* 0x000fe200078e0219 */
[----:B0-----:R-:W-:-:S03]  /*0cb0*/  IADD3 R4, P1, PT, R4, 0x100, RZ ;  /* 0x0000010004047810 */ /* 0x001fc60007f3e0ff */
[----:B------:R-:W-:Y:S01]  /*0cc0*/  IMAD R19, R19, R19, R20 ;  /* 0x0000001313137224 */ /* 0x000fe200078e0214 */
[----:B------:R-:W-:-:S03]  /*0cd0*/  IADD3.X R5, PT, PT, RZ, R5, RZ, P1, !PT ;  /* 0x00000005ff057210 */ /* 0x000fc60000ffe4ff */
        /* <DEDUP_REMOVED lines=12> */
[----:B--2---:R-:W-:-:S04]  /*0da0*/  IMAD R6, R6, R6, R7 ;  /* 0x0000000606067224 */ /* 0x004fc800078e0207 */
[----:B---3--:R-:W-:-:S04]  /*0db0*/  IMAD R21, R21, R21, R6 ;  /* 0x0000001515157224 */ /* 0x008fc800078e0206 */
[----:B----4-:R-:W-:-:S04]  /*0dc0*/  IMAD R6, R22, R22, R21 ;  /* 0x0000001616067224 */ /* 0x010fc800078e0215 */
[----:B-----5:R-:W-:Y:S01]  /*0dd0*/  IMAD R6, R23, R23, R6 ;  /* 0x0000001717067224 */ /* 0x020fe200078e0206 */
[----:B------:R-:W-:Y:S06]  /*0de0*/  BRA.U UP0, `(.L_x_0) ;  /* 0xfffffff500ec7547 */ /* 0x000fec000b83ffff */
[----:B------:R-:W0:Y:S02]  /*0df0*/  LDC.64 R4, c[0x0][0x388] ;  /* 0x0000e200ff047b82 */ /* 0x000e240000000a00 */
[----:B0-----:R-:W-:-:S05]  /*0e00*/  IMAD.WIDE.U32 R4, R0, 0x4, R4 ;  /* 0x0000000400047825 */ /* 0x001fca00078e0004 */
[----:B------:R-:W2:Y:S02]  /*0e10*/  LDG.E R7, desc[UR6][R4.64] ;  /* 0x0000000604077981 */ /* 0x000ea4000c1e1900 */
[----:B--2---:R-:W-:-:S05]  /*0e20*/  IADD3 R7, PT, PT, R6, R7, RZ ;  /* 0x0000000706077210 */ /* 0x004fca0007ffe0ff */
[----:B------:R0:W-:Y:S01]  /*0e30*/  STG.E desc[UR6][R4.64], R7 ;  /* 0x0000000704007986 */ /* 0x0001e2000c101906 */
[----:B------:R-:W-:Y:S05]  /*0e40*/  @P0 EXIT ;  /* 0x000000000000094d */ /* 0x000fea0003800000 */
[----:B0-----:R-:W-:Y:S01]  /*0e50*/  CS2R R6, SR_CLOCKLO ;  /* 0x0000000000067805 */ /* 0x001fe20000015000 */
[----:B------:R-:W0:Y:S05]  /*0e60*/  LDC.64 R4, c[0x0][0x390] ;  /* 0x0000e400ff047b82 */ /* 0x000e2a0000000a00 */
[----:B------:R-:W-:-:S04]  /*0e70*/  IADD3 R2, P0, PT, -R2, R6, RZ ;  /* 0x0000000602027210 */ /* 0x000fc80007f1e1ff */
[----:B------:R-:W-:-:S05]  /*0e80*/  IADD3.X R3, PT, PT, ~R3, R7, RZ, P0, !PT ;  /* 0x0000000703037210 */ /* 0x000fca00007fe5ff */
[----:B0-----:R-:W-:Y:S01]  /*0e90*/  STG.E.64 desc[UR6][R4.64], R2 ;  /* 0x0000000204007986 */ /* 0x001fe2000c101b06 */
[----:B------:R-:W-:Y:S05]  /*0ea0*/  EXIT ;  /* 0x000000000000794d */ /* 0x000fea0003800000 */
.L_x_1:
[----:B------:R-:W-:-:S00]  /*0eb0*/  BRA `(.L_x_1) ;  /* 0xfffffffc00fc7947 */ /* 0x000fc0000383ffff */
[----:B------:R-:W-:-:S00]  /*0ec0*/  NOP ;  /* 0x0000000000007918 */ /* 0x000fc00000000000 */
        /* <DEDUP_REMOVED lines=11> */
.L_x_3:


//--------------------- .text._Z8square_1PiS_     --------------------------
	.section	.text._Z8square_1PiS_,"ax",@progbits
	.align	128
        .global         _Z8square_1PiS_
        .type           _Z8square_1PiS_,@function
        .size           _Z8square_1PiS_,(.L_x_4 - _Z8square_1PiS_)
        .other          _Z8square_1PiS_,@"STO_CUDA_ENTRY STV_DEFAULT"
_Z8square_1PiS_:
.text._Z8square_1PiS_:
[----:B------:R-:W-:Y:S01]  /*0000*/  LDC R1, c[0x0][0x37c] ;  /* 0x0000df00ff017b82 */ /* 0x000fe20000000800 */
[----:B------:R-:W0:Y:S07]  /*0010*/  S2R R7, SR_TID.X ;  /* 0x0000000000077919 */ /* 0x000e2e0000002100 */
[----:B------:R-:W0:Y:S01]  /*0020*/  LDC.64 R2, c[0x0][0x380] ;  /* 0x0000e000ff027b82 */ /* 0x000e220000000a00 */
[----:B------:R-:W1:Y:S07]  /*0030*/  LDCU.64 UR4, c[0x0][0x358] ;  /* 0x00006b00ff0477ac */ /* 0x000e6e0008000a00 */
[----:B------:R-:W2:Y:S01]  /*0040*/  LDC.64 R4, c[0x0][0x388] ;  /* 0x0000e200ff047b82 */ /* 0x000ea20000000a00 */
[----:B0-----:R-:W-:-:S06]  /*0050*/  IMAD.WIDE.U32 R2, R7, 0x4, R2 ;  /* 0x0000000407027825 */ /* 0x001fcc00078e0002 */
[----:B-1----:R-:W3:Y:S01]  /*0060*/  LDG.E R2, desc[UR4][R2.64] ;  /* 0x0000000402027981 */ /* 0x002ee2000c1e1900 */
[----:B--2---:R-:W-:-:S04]  /*0070*/  IMAD.WIDE.U32 R4, R7, 0x4, R4 ;  /* 0x0000000407047825 */ /* 0x004fc800078e0004 */
[----:B---3--:R-:W-:-:S05]  /*0080*/  IMAD R7, R2, R2, RZ ;  /* 0x0000000202077224 */ /* 0x008fca00078e02ff */
[----:B------:R-:W-:Y:S01]  /*0090*/  STG.E desc[UR4][R4.64], R7 ;  /* 0x0000000704007986 */ /* 0x000fe2000c101904 */
[----:B------:R-:W-:Y:S05]  /*00a0*/  EXIT ;  /* 0x000000000000794d */ /* 0x000fea0003800000 */
.L_x_2:
        /* <DEDUP_REMOVED lines=13> */
.L_x_4:


//--------------------- .nv.shared.reserved.0     --------------------------
	.section	.nv.shared.reserved.0,"aw",@nobits
	.weak		__nv_reservedSMEM_offset_0_alias
	.size		__nv_reservedSMEM_offset_0_alias, 0, 64
	.other		__nv_reservedSMEM_offset_0_alias,@"STO_CUDA_RESERVED_SHARED STV_DEFAULT"
__nv_reservedSMEM_offset_0_alias:
	.zero		0
	.zero		64


//--------------------- .nv.constant0._Z11SumOfSquarePiS_Pl --------------------------
	.section	.nv.constant0._Z11SumOfSquarePiS_Pl,"a",@progbits
	.sectionflags	@""
	.align	4
.nv.constant0._Z11SumOfSquarePiS_Pl:
	.zero		920


//--------------------- .nv.constant0._Z8square_1PiS_ --------------------------
	.section	.nv.constant0._Z8square_1PiS_,"a",@progbits
	.sectionflags	@""
	.align	4
.nv.constant0._Z8square_1PiS_:
	.zero		912


//--------------------- SYMBOLS --------------------------

	.type		.nv.reservedSmem.offset0,@object
	.size		.nv.reservedSmem.offset0,0x4
